//
// Generated by NVIDIA NVVM Compiler
//
// Compiler Build ID: CL-36424714
// Cuda compilation tools, release 13.0, V13.0.88
// Based on NVVM 20.0.0
//

.version 9.0
.target sm_100
.address_size 64

.func _Z10add_proxy2PiS_S_mmm
(
	.param .b64 _Z10add_proxy2PiS_S_mmm_param_0,
	.param .b64 _Z10add_proxy2PiS_S_mmm_param_1,
	.param .b64 _Z10add_proxy2PiS_S_mmm_param_2,
	.param .b64 _Z10add_proxy2PiS_S_mmm_param_3,
	.param .b64 _Z10add_proxy2PiS_S_mmm_param_4,
	.param .b64 _Z10add_proxy2PiS_S_mmm_param_5
)
;
.func _Z10add_proxy3PiS_S_mmm
(
	.param .b64 _Z10add_proxy3PiS_S_mmm_param_0,
	.param .b64 _Z10add_proxy3PiS_S_mmm_param_1,
	.param .b64 _Z10add_proxy3PiS_S_mmm_param_2,
	.param .b64 _Z10add_proxy3PiS_S_mmm_param_3,
	.param .b64 _Z10add_proxy3PiS_S_mmm_param_4,
	.param .b64 _Z10add_proxy3PiS_S_mmm_param_5
)
;

.func _Z10add_proxy1PiS_S_mmm(
	.param .b64 _Z10add_proxy1PiS_S_mmm_param_0,
	.param .b64 _Z10add_proxy1PiS_S_mmm_param_1,
	.param .b64 _Z10add_proxy1PiS_S_mmm_param_2,
	.param .b64 _Z10add_proxy1PiS_S_mmm_param_3,
	.param .b64 _Z10add_proxy1PiS_S_mmm_param_4,
	.param .b64 _Z10add_proxy1PiS_S_mmm_param_5
)
{
	.reg .b64 	%rd<7>;

	ld.param.u64 	%rd1, [_Z10add_proxy1PiS_S_mmm_param_0];
	ld.param.u64 	%rd2, [_Z10add_proxy1PiS_S_mmm_param_1];
	ld.param.u64 	%rd3, [_Z10add_proxy1PiS_S_mmm_param_2];
	ld.param.u64 	%rd4, [_Z10add_proxy1PiS_S_mmm_param_3];
	ld.param.u64 	%rd5, [_Z10add_proxy1PiS_S_mmm_param_4];
	ld.param.u64 	%rd6, [_Z10add_proxy1PiS_S_mmm_param_5];
	{ // callseq 0, 0
	.param .b64 param0;
	st.param.b64 	[param0], %rd1;
	.param .b64 param1;
	st.param.b64 	[param1], %rd2;
	.param .b64 param2;
	st.param.b64 	[param2], %rd3;
	.param .b64 param3;
	st.param.b64 	[param3], %rd4;
	.param .b64 param4;
	st.param.b64 	[param4], %rd5;
	.param .b64 param5;
	st.param.b64 	[param5], %rd6;
	call.uni 
	_Z10add_proxy2PiS_S_mmm, 
	(
	param0, 
	param1, 
	param2, 
	param3, 
	param4, 
	param5
	);
	} // callseq 0
	ret;

}
.func _Z10add_proxy2PiS_S_mmm(
	.param .b64 _Z10add_proxy2PiS_S_mmm_param_0,
	.param .b64 _Z10add_proxy2PiS_S_mmm_param_1,
	.param .b64 _Z10add_proxy2PiS_S_mmm_param_2,
	.param .b64 _Z10add_proxy2PiS_S_mmm_param_3,
	.param .b64 _Z10add_proxy2PiS_S_mmm_param_4,
	.param .b64 _Z10add_proxy2PiS_S_mmm_param_5
)
{
	.reg .b64 	%rd<7>;

	ld.param.u64 	%rd1, [_Z10add_proxy2PiS_S_mmm_param_0];
	ld.param.u64 	%rd2, [_Z10add_proxy2PiS_S_mmm_param_1];
	ld.param.u64 	%rd3, [_Z10add_proxy2PiS_S_mmm_param_2];
	ld.param.u64 	%rd4, [_Z10add_proxy2PiS_S_mmm_param_3];
	ld.param.u64 	%rd5, [_Z10add_proxy2PiS_S_mmm_param_4];
	ld.param.u64 	%rd6, [_Z10add_proxy2PiS_S_mmm_param_5];
	{ // callseq 1, 0
	.param .b64 param0;
	st.param.b64 	[param0], %rd1;
	.param .b64 param1;
	st.param.b64 	[param1], %rd2;
	.param .b64 param2;
	st.param.b64 	[param2], %rd3;
	.param .b64 param3;
	st.param.b64 	[param3], %rd4;
	.param .b64 param4;
	st.param.b64 	[param4], %rd5;
	.param .b64 param5;
	st.param.b64 	[param5], %rd6;
	call.uni 
	_Z10add_proxy3PiS_S_mmm, 
	(
	param0, 
	param1, 
	param2, 
	param3, 
	param4, 
	param5
	);
	} // callseq 1
	ret;

}
.func _Z10add_proxy3PiS_S_mmm(
	.param .b64 _Z10add_proxy3PiS_S_mmm_param_0,
	.param .b64 _Z10add_proxy3PiS_S_mmm_param_1,
	.param .b64 _Z10add_proxy3PiS_S_mmm_param_2,
	.param .b64 _Z10add_proxy3PiS_S_mmm_param_3,
	.param .b64 _Z10add_proxy3PiS_S_mmm_param_4,
	.param .b64 _Z10add_proxy3PiS_S_mmm_param_5
)
{
	.reg .pred 	%p<15>;
	.reg .b32 	%r<35>;
	.reg .b64 	%rd<31>;

	ld.param.u64 	%rd20, [_Z10add_proxy3PiS_S_mmm_param_0];
	ld.param.u64 	%rd21, [_Z10add_proxy3PiS_S_mmm_param_1];
	ld.param.u64 	%rd22, [_Z10add_proxy3PiS_S_mmm_param_2];
	ld.param.u64 	%rd17, [_Z10add_proxy3PiS_S_mmm_param_3];
	ld.param.u64 	%rd18, [_Z10add_proxy3PiS_S_mmm_param_4];
	ld.param.u64 	%rd19, [_Z10add_proxy3PiS_S_mmm_param_5];
	cvta.to.global.u64 	%rd23, %rd22;
	cvta.to.global.u64 	%rd24, %rd21;
	cvta.to.global.u64 	%rd25, %rd20;
	mov.u32 	%r1, %ntid.x;
	mov.u32 	%r2, %ctaid.x;
	mov.u32 	%r3, %tid.x;
	mad.lo.s32 	%r4, %r1, %r2, %r3;
	cvt.u64.u32 	%rd1, %r4;
	setp.eq.s64 	%p1, %rd18, 0;
	mul.wide.u32 	%rd26, %r4, 4;
	add.s64 	%rd2, %rd25, %rd26;
	add.s64 	%rd3, %rd24, %rd26;
	add.s64 	%rd4, %rd23, %rd26;
	@%p1 bra 	$L__BB2_10;
	and.b64  	%rd27, %rd18, 3;
	setp.lt.u64 	%p2, %rd18, 4;
	@%p2 bra 	$L__BB2_6;
	and.b64  	%rd28, %rd18, -4;
$L__BB2_3:
	setp.le.u64 	%p3, %rd17, %rd1;
	@%p3 bra 	$L__BB2_5;
	ld.global.u32 	%r5, [%rd2];
	ld.global.u32 	%r6, [%rd3];
	add.s32 	%r7, %r6, %r5;
	st.global.u32 	[%rd4], %r7;
	ld.global.u32 	%r8, [%rd2];
	ld.global.u32 	%r9, [%rd3];
	add.s32 	%r10, %r9, %r8;
	st.global.u32 	[%rd4], %r10;
	ld.global.u32 	%r11, [%rd2];
	ld.global.u32 	%r12, [%rd3];
	add.s32 	%r13, %r12, %r11;
	st.global.u32 	[%rd4], %r13;
	ld.global.u32 	%r14, [%rd2];
	ld.global.u32 	%r15, [%rd3];
	add.s32 	%r16, %r15, %r14;
	st.global.u32 	[%rd4], %r16;
$L__BB2_5:
	add.s64 	%rd28, %rd28, -4;
	setp.eq.s64 	%p4, %rd28, 0;
	@%p4 bra 	$L__BB2_6;
	bra.uni 	$L__BB2_3;
$L__BB2_6:
	setp.eq.s64 	%p5, %rd27, 0;
	@%p5 bra 	$L__BB2_10;
$L__BB2_7:
	.pragma "nounroll";
	setp.le.u64 	%p6, %rd17, %rd1;
	@%p6 bra 	$L__BB2_9;
	ld.global.u32 	%r17, [%rd2];
	ld.global.u32 	%r18, [%rd3];
	add.s32 	%r19, %r18, %r17;
	st.global.u32 	[%rd4], %r19;
$L__BB2_9:
	add.s64 	%rd27, %rd27, -1;
	setp.ne.s64 	%p7, %rd27, 0;
	@%p7 bra 	$L__BB2_7;
$L__BB2_10:
	setp.eq.s64 	%p8, %rd19, 0;
	@%p8 bra 	$L__BB2_20;
	and.b64  	%rd30, %rd19, 3;
	setp.lt.u64 	%p9, %rd19, 4;
	@%p9 bra 	$L__BB2_16;
	and.b64  	%rd29, %rd19, -4;
$L__BB2_13:
	setp.le.u64 	%p10, %rd17, %rd1;
	@%p10 bra 	$L__BB2_15;
	ld.global.u32 	%r20, [%rd2];
	ld.global.u32 	%r21, [%rd3];
	add.s32 	%r22, %r21, %r20;
	st.global.u32 	[%rd4], %r22;
	ld.global.u32 	%r23, [%rd2];
	ld.global.u32 	%r24, [%rd3];
	add.s32 	%r25, %r24, %r23;
	st.global.u32 	[%rd4], %r25;
	ld.global.u32 	%r26, [%rd2];
	ld.global.u32 	%r27, [%rd3];
	add.s32 	%r28, %r27, %r26;
	st.global.u32 	[%rd4], %r28;
	ld.global.u32 	%r29, [%rd2];
	ld.global.u32 	%r30, [%rd3];
	add.s32 	%r31, %r30, %r29;
	st.global.u32 	[%rd4], %r31;
$L__BB2_15:
	add.s64 	%rd29, %rd29, -4;
	setp.ne.s64 	%p11, %rd29, 0;
	@%p11 bra 	$L__BB2_13;
$L__BB2_16:
	setp.eq.s64 	%p12, %rd30, 0;
	@%p12 bra 	$L__BB2_20;
$L__BB2_17:
	.pragma "nounroll";
	setp.le.u64 	%p13, %rd17, %rd1;
	@%p13 bra 	$L__BB2_19;
	ld.global.u32 	%r32, [%rd2];
	ld.global.u32 	%r33, [%rd3];
	add.s32 	%r34, %r33, %r32;
	st.global.u32 	[%rd4], %r34;
$L__BB2_19:
	add.s64 	%rd30, %rd30, -1;
	setp.ne.s64 	%p14, %rd30, 0;
	@%p14 bra 	$L__BB2_17;
$L__BB2_20:
	ret;

}
	// .globl	vecAdd
.visible .entry vecAdd(
	.param .u64 .ptr .align 1 vecAdd_param_0,
	.param .u64 .ptr .align 1 vecAdd_param_1,
	.param .u64 .ptr .align 1 vecAdd_param_2,
	.param .u64 vecAdd_param_3,
	.param .u64 vecAdd_param_4,
	.param .u64 vecAdd_param_5
)
{
	.reg .b64 	%rd<7>;

	ld.param.u64 	%rd1, [vecAdd_param_0];
	ld.param.u64 	%rd2, [vecAdd_param_1];
	ld.param.u64 	%rd3, [vecAdd_param_2];
	ld.param.u64 	%rd4, [vecAdd_param_3];
	ld.param.u64 	%rd5, [vecAdd_param_4];
	ld.param.u64 	%rd6, [vecAdd_param_5];
	{ // callseq 2, 0
	.param .b64 param0;
	st.param.b64 	[param0], %rd1;
	.param .b64 param1;
	st.param.b64 	[param1], %rd2;
	.param .b64 param2;
	st.param.b64 	[param2], %rd3;
	.param .b64 param3;
	st.param.b64 	[param3], %rd4;
	.param .b64 param4;
	st.param.b64 	[param4], %rd5;
	.param .b64 param5;
	st.param.b64 	[param5], %rd6;
	call.uni 
	_Z10add_proxy1PiS_S_mmm, 
	(
	param0, 
	param1, 
	param2, 
	param3, 
	param4, 
	param5
	);
	} // callseq 2
	ret;

}


// ===== COMPILED SASS (sm_100) =====

	.target	sm_100

	.elftype	@"ET_EXEC"


//--------------------- .note.nv.tkinfo           --------------------------
	.section	.note.nv.tkinfo,"",@"SHT_NOTE"
	.sectionflags	@"SHF_NOTE_NV_TKINFO"
	.tkinfo
        /*0018*/ 	.word	0x00000002
        /*0030*/ 	.string	""
        /*0030*/ 	.string	"ptxas"
        /*0030*/ 	.string	"Cuda compilation tools, release 13.0, V13.0.88"
        /*0030*/ 	.string	"Build cuda_13.0.r13.0/compiler.36424714_0"
        /*0030*/ 	.string	"-arch sm_100 -m 64 "



//--------------------- .note.nv.cuinfo           --------------------------
	.section	.note.nv.cuinfo,"",@"SHT_NOTE"
	.sectionflags	@"SHF_NOTE_NV_CUINFO"
        /*0018*/ 	.short	0x0002
        /*001a*/ 	.short	0x0064
        /*001c*/ 	.short	0x0082
	.zero		2


//--------------------- .nv.info                  --------------------------
	.section	.nv.info,"",@"SHT_CUDA_INFO"
	.align	4


	//----- nvinfo : EIATTR_REGCOUNT
	.align		4
        /*0000*/ 	.byte	0x04, 0x2f
        /*0002*/ 	.short	(.L_1 - .L_0)
	.align		4
.L_0:
        /*0004*/ 	.word	index@(vecAdd)
        /*0008*/ 	.word	0x00000014


	//----- nvinfo : EIATTR_FRAME_SIZE
	.align		4
.L_1:
        /*000c*/ 	.byte	0x04, 0x11
        /*000e*/ 	.short	(.L_3 - .L_2)
	.align		4
.L_2:
        /*0010*/ 	.word	index@($vecAdd$_Z10add_proxy3PiS_S_mmm)
        /*0014*/ 	.word	0x00000000


	//----- nvinfo : EIATTR_FRAME_SIZE
	.align		4
.L_3:
        /*0018*/ 	.byte	0x04, 0x11
        /*001a*/ 	.short	(.L_5 - .L_4)
	.align		4
.L_4:
        /*001c*/ 	.word	index@($vecAdd$_Z10add_proxy2PiS_S_mmm)
        /*0020*/ 	.word	0x00000000


	//----- nvinfo : EIATTR_FRAME_SIZE
	.align		4
.L_5:
        /*0024*/ 	.byte	0x04, 0x11
        /*0026*/ 	.short	(.L_7 - .L_6)
	.align		4
.L_6:
        /*0028*/ 	.word	index@($vecAdd$_Z10add_proxy1PiS_S_mmm)
        /*002c*/ 	.word	0x00000000


	//----- nvinfo : EIATTR_FRAME_SIZE
	.align		4
.L_7:
        /*0030*/ 	.byte	0x04, 0x11
        /*0032*/ 	.short	(.L_9 - .L_8)
	.align		4
.L_8:
        /*0034*/ 	.word	index@(vecAdd)
        /*0038*/ 	.word	0x00000000


	//----- nvinfo : EIATTR_MIN_STACK_SIZE
	.align		4
.L_9:
        /*003c*/ 	.byte	0x04, 0x12
        /*003e*/ 	.short	(.L_11 - .L_10)
	.align		4
.L_10:
        /*0040*/ 	.word	index@(vecAdd)
        /*0044*/ 	.word	0x00000000
.L_11:


//--------------------- .nv.compat                --------------------------
	.section	.nv.compat,"",@"SHT_CUDA_COMPAT_INFO"
	.align	4
        /*0000*/ 	.byte	0x02, 0x09, 0x00, 0x00, 0x02, 0x02, 0x01, 0x00, 0x02, 0x05, 0x05, 0x00, 0x03, 0x07, 0x01, 0x01
        /*0010*/ 	.byte	0x02, 0x03, 0x00, 0x00, 0x02, 0x06, 0x01, 0x00, 0x04, 0x0b, 0x08, 0x00, 0x09, 0x00, 0x00, 0x00
        /*0020*/ 	.byte	0x00, 0x00, 0x00, 0x00


//--------------------- .nv.info.vecAdd           --------------------------
	.section	.nv.info.vecAdd,"",@"SHT_CUDA_INFO"
	.sectionflags	@""
	.align	4


	//----- nvinfo : EIATTR_CUDA_API_VERSION
	.align		4
        /*0000*/ 	.byte	0x04, 0x37
        /*0002*/ 	.short	(.L_13 - .L_12)
.L_12:
        /*0004*/ 	.word	0x00000082


	//----- nvinfo : EIATTR_KPARAM_INFO
	.align		4
.L_13:
        /*0008*/ 	.byte	0x04, 0x17
        /*000a*/ 	.short	(.L_15 - .L_14)
.L_14:
        /*000c*/ 	.word	0x00000000
        /*0010*/ 	.short	0x0005
        /*0012*/ 	.short	0x0028
        /*0014*/ 	.byte	0x00, 0xf0, 0x21, 0x00


	//----- nvinfo : EIATTR_KPARAM_INFO
	.align		4
.L_15:
        /*0018*/ 	.byte	0x04, 0x17
        /*001a*/ 	.short	(.L_17 - .L_16)
.L_16:
        /*001c*/ 	.word	0x00000000
        /*0020*/ 	.short	0x0004
        /*0022*/ 	.short	0x0020
        /*0024*/ 	.byte	0x00, 0xf0, 0x21, 0x00


	//----- nvinfo : EIATTR_KPARAM_INFO
	.align		4
.L_17:
        /*0028*/ 	.byte	0x04, 0x17
        /*002a*/ 	.short	(.L_19 - .L_18)
.L_18:
        /*002c*/ 	.word	0x00000000
        /*0030*/ 	.short	0x0003
        /*0032*/ 	.short	0x0018
        /*0034*/ 	.byte	0x00, 0xf0, 0x21, 0x00


	//----- nvinfo : EIATTR_KPARAM_INFO
	.align		4
.L_19:
        /*0038*/ 	.byte	0x04, 0x17
        /*003a*/ 	.short	(.L_21 - .L_20)
.L_20:
        /*003c*/ 	.word	0x00000000
        /*0040*/ 	.short	0x0002
        /*0042*/ 	.short	0x0010
        /*0044*/ 	.byte	0x00, 0xf5, 0x21, 0x00


	//----- nvinfo : EIATTR_KPARAM_INFO
	.align		4
.L_21:
        /*0048*/ 	.byte	0x04, 0x17
        /*004a*/ 	.short	(.L_23 - .L_22)
.L_22:
        /*004c*/ 	.word	0x00000000
        /*0050*/ 	.short	0x0001
        /*0052*/ 	.short	0x0008
        /*0054*/ 	.byte	0x00, 0xf5, 0x21, 0x00


	//----- nvinfo : EIATTR_KPARAM_INFO
	.align		4
.L_23:
        /*0058*/ 	.byte	0x04, 0x17
        /*005a*/ 	.short	(.L_25 - .L_24)
.L_24:
        /*005c*/ 	.word	0x00000000
        /*0060*/ 	.short	0x0000
        /*0062*/ 	.short	0x0000
        /*0064*/ 	.byte	0x00, 0xf5, 0x21, 0x00


	//----- nvinfo : EIATTR_SPARSE_MMA_MASK
	.align		4
.L_25:
        /*0068*/ 	.byte	0x03, 0x50
        /*006a*/ 	.short	0x0000


	//----- nvinfo : EIATTR_MAXREG_COUNT
	.align		4
        /*006c*/ 	.byte	0x03, 0x1b
        /*006e*/ 	.short	0x00ff


	//----- nvinfo : EIATTR_MERCURY_ISA_VERSION
	.align		4
        /*0070*/ 	.byte	0x03, 0x5f
        /*0072*/ 	.short	0x0101


	//----- nvinfo : EIATTR_VRC_CTA_INIT_COUNT
	.align		4
        /*0074*/ 	.byte	0x02, 0x4a
	.zero		1
	.zero		1


	//----- nvinfo : EIATTR_EXIT_INSTR_OFFSETS
	.align		4
        /*0078*/ 	.byte	0x04, 0x1c
        /*007a*/ 	.short	(.L_27 - .L_26)


	//   ....[0]....
.L_26:
        /*007c*/ 	.word	0x00000030


	//----- nvinfo : EIATTR_CRS_STACK_SIZE
	.align		4
.L_27:
        /*0080*/ 	.byte	0x04, 0x1e
        /*0082*/ 	.short	(.L_29 - .L_28)
.L_28:
        /*0084*/ 	.word	0x00000000


	//----- nvinfo : EIATTR_CBANK_PARAM_SIZE
	.align		4
.L_29:
        /*0088*/ 	.byte	0x03, 0x19
        /*008a*/ 	.short	0x0030


	//----- nvinfo : EIATTR_PARAM_CBANK
	.align		4
        /*008c*/ 	.byte	0x04, 0x0a
        /*008e*/ 	.short	(.L_31 - .L_30)
	.align		4
.L_30:
        /*0090*/ 	.word	index@(.nv.constant0.vecAdd)
        /*0094*/ 	.short	0x0380
        /*0096*/ 	.short	0x0030


	//----- nvinfo : EIATTR_SW_WAR
	.align		4
.L_31:
        /*0098*/ 	.byte	0x04, 0x36
        /*009a*/ 	.short	(.L_33 - .L_32)
.L_32:
        /*009c*/ 	.word	0x00000008
.L_33:


//--------------------- .nv.callgraph             --------------------------
	.section	.nv.callgraph,"",@"SHT_CUDA_CALLGRAPH"
	.align	4
	.sectionentsize	8
	.align		4
        /*0000*/ 	.word	0x00000000
	.align		4
        /*0004*/ 	.word	0xffffffff
	.align		4
        /*0008*/ 	.word	0x00000000
	.align		4
        /*000c*/ 	.word	0xfffffffe
	.align		4
        /*0010*/ 	.word	0x00000000
	.align		4
        /*0014*/ 	.word	0xfffffffd
	.align		4
        /*0018*/ 	.word	0x00000000
	.align		4
        /*001c*/ 	.word	0xfffffffc


//--------------------- .text.vecAdd              --------------------------
	.section	.text.vecAdd,"ax",@progbits
	.align	128
        .global         vecAdd
        .type           vecAdd,@function
        .size           vecAdd,(.L_x_10 - vecAdd)
        .other          vecAdd,@"STO_CUDA_ENTRY STV_DEFAULT"
vecAdd:
.text.vecAdd:
[----:B------:R-:W-:Y:S01]  /*0000*/  LDC R1, c[0x0][0x37c] ;  /* 0x0000df00ff017b82 */ /* 0x000fe20000000800 */
[----:B------:R-:W-:-:S07]  /*0010*/  MOV R0, 0x30 ;  /* 0x0000003000007802 */ /* 0x000fce0000000f00 */
[----:B------:R-:W-:Y:S05]  /*0020*/  CALL.REL.NOINC `($vecAdd$_Z10add_proxy1PiS_S_mmm) ;  /* 0x0000000000047944 */ /* 0x000fea0003c00000 */
[----:B------:R-:W-:Y:S05]  /*0030*/  EXIT ;  /* 0x000000000000794d */ /* 0x000fea0003800000 */
        .type           $vecAdd$_Z10add_proxy1PiS_S_mmm,@function
        .size           $vecAdd$_Z10add_proxy1PiS_S_mmm,($vecAdd$_Z10add_proxy2PiS_S_mmm - $vecAdd$_Z10add_proxy1PiS_S_mmm)
$vecAdd$_Z10add_proxy1PiS_S_mmm:
[----:B------:R-:W-:-:S07]  /*0040*/  MOV R8, 0x60 ;  /* 0x0000006000087802 */ /* 0x000fce0000000f00 */
[----:B------:R-:W-:Y:S05]  /*0050*/  CALL.REL.NOINC `($vecAdd$_Z10add_proxy2PiS_S_mmm) ;  /* 0x00000000000c7944 */ /* 0x000fea0003c00000 */
[----:B------:R-:W-:Y:S02]  /*0060*/  IMAD.MOV.U32 R2, RZ, RZ, R0 ;  /* 0x000000ffff027224 */ /* 0x000fe400078e0000 */
[----:B------:R-:W-:-:S04]  /*0070*/  IMAD.MOV.U32 R3, RZ, RZ, 0x0 ;  /* 0x00000000ff037424 */ /* 0x000fc800078e00ff */
[----:B------:R-:W-:Y:S05]  /*0080*/  RET.REL.NODEC R2 `(vecAdd) ;  /* 0xfffffffc02dc7950 */ /* 0x000fea0003c3ffff */
        .type           $vecAdd$_Z10add_proxy2PiS_S_mmm,@function
        .size           $vecAdd$_Z10add_proxy2PiS_S_mmm,($vecAdd$_Z10add_proxy3PiS_S_mmm - $vecAdd$_Z10add_proxy2PiS_S_mmm)
$vecAdd$_Z10add_proxy2PiS_S_mmm:
[----:B------:R-:W-:-:S07]  /*0090*/  MOV R10, 0xb0 ;  /* 0x000000b0000a7802 */ /* 0x000fce0000000f00 */
[----:B------:R-:W-:Y:S05]  /*00a0*/  CALL.REL.NOINC `($vecAdd$_Z10add_proxy3PiS_S_mmm) ;  /* 0x0000000000087944 */ /* 0x000fea0003c00000 */
[----:B------:R-:W-:-:S04]  /*00b0*/  IMAD.MOV.U32 R9, RZ, RZ, 0x0 ;  /* 0x00000000ff097424 */ /* 0x000fc800078e00ff */
[----:B------:R-:W-:Y:S05]  /*00c0*/  RET.REL.NODEC R8 `(vecAdd) ;  /* 0xfffffffc08cc7950 */ /* 0x000fea0003c3ffff */
        .type           $vecAdd$_Z10add_proxy3PiS_S_mmm,@function
        .size           $vecAdd$_Z10add_proxy3PiS_S_mmm,(.L_x_10 - $vecAdd$_Z10add_proxy3PiS_S_mmm)
$vecAdd$_Z10add_proxy3PiS_S_mmm:
[----:B------:R-:W0:Y:S01]  /*00d0*/  S2R R9, SR_CTAID.X ;  /* 0x0000000000097919 */ /* 0x000e220000002500 */
[----:B------:R-:W1:Y:S01]  /*00e0*/  LDCU.64 UR6, c[0x0][0x3a0] ;  /* 0x00007400ff0677ac */ /* 0x000e620008000a00 */
[----:B------:R-:W2:Y:S01]  /*00f0*/  LDC.64 R2, c[0x0][0x380] ;  /* 0x0000e000ff027b82 */ /* 0x000ea20000000a00 */
[----:B------:R-:W0:Y:S01]  /*0100*/  S2R R12, SR_TID.X ;  /* 0x00000000000c7919 */ /* 0x000e220000002100 */
[----:B------:R-:W0:Y:S01]  /*0110*/  LDCU UR4, c[0x0][0x360] ;  /* 0x00006c00ff0477ac */ /* 0x000e220008000800 */
[----:B------:R-:W3:Y:S05]  /*0120*/  LDCU.64 UR8, c[0x0][0x358] ;  /* 0x00006b00ff0877ac */ /* 0x000eea0008000a00 */
[----:B------:R-:W4:Y:S08]  /*0130*/  LDC.64 R4, c[0x0][0x388] ;  /* 0x0000e200ff047b82 */ /* 0x000f300000000a00 */
[----:B------:R-:W5:Y:S01]  /*0140*/  LDC.64 R6, c[0x0][0x390] ;  /* 0x0000e400ff067b82 */ /* 0x000f620000000a00 */
[----:B-1----:R-:W-:-:S04]  /*0150*/  UISETP.NE.U32.AND UP0, UPT, UR6, URZ, UPT ;  /* 0x000000ff0600728c */ /* 0x002fc8000bf05070 */
[----:B------:R-:W-:Y:S01]  /*0160*/  UISETP.NE.AND.EX UP0, UPT, UR7, URZ, UPT, UP0 ;  /* 0x000000ff0700728c */ /* 0x000fe2000bf05300 */
[----:B0-----:R-:W-:-:S04]  /*0170*/  IMAD R9, R9, UR4, R12 ;  /* 0x0000000409097c24 */ /* 0x001fc8000f8e020c */
[----:B--2---:R-:W-:-:S04]  /*0180*/  IMAD.WIDE.U32 R2, R9, 0x4, R2 ;  /* 0x0000000409027825 */ /* 0x004fc800078e0002 */
[----:B----4-:R-:W-:-:S04]  /*0190*/  IMAD.WIDE.U32 R4, R9, 0x4, R4 ;  /* 0x0000000409047825 */ /* 0x010fc800078e0004 */
[----:B-----5:R-:W-:Y:S01]  /*01a0*/  IMAD.WIDE.U32 R6, R9, 0x4, R6 ;  /* 0x0000000409067825 */ /* 0x020fe200078e0006 */
[----:B---3--:R-:W-:Y:S06]  /*01b0*/  BRA.U !UP0, `(.L_x_0) ;  /* 0x0000000508107547 */ /* 0x008fec000b800000 */
[----:B------:R-:W-:Y:S02]  /*01c0*/  UISETP.GE.U32.AND UP0, UPT, UR6, 0x4, UPT ;  /* 0x000000040600788c */ /* 0x000fe4000bf06070 */
[----:B------:R-:W-:Y:S02]  /*01d0*/  ULOP3.LUT UR10, UR6, 0x3, URZ, 0xc0, !UPT ;  /* 0x00000003060a7892 */ /* 0x000fe4000f8ec0ff */
[----:B------:R-:W-:Y:S01]  /*01e0*/  UISETP.GE.U32.AND.EX UP0, UPT, UR7, URZ, UPT, UP0 ;  /* 0x000000ff0700728c */ /* 0x000fe2000bf06100 */
[----:B------:R-:W-:-:S08]  /*01f0*/  UMOV UR4, URZ ;  /* 0x000000ff00047c82 */ /* 0x000fd00008000000 */
[----:B------:R-:W-:Y:S05]  /*0200*/  BRA.U !UP0, `(.L_x_1) ;  /* 0x0000000108bc7547 */ /* 0x000fea000b800000 */
[----:B------:R-:W0:Y:S02]  /*0210*/  LDCU.64 UR12, c[0x0][0x398] ;  /* 0x00007300ff0c77ac */ /* 0x000e240008000a00 */
[----:B0-----:R-:W-:Y:S02]  /*0220*/  ISETP.LT.U32.AND P0, PT, R9, UR12, PT ;  /* 0x0000000c09007c0c */ /* 0x001fe4000bf01070 */
[----:B------:R-:W-:-:S04]  /*0230*/  MOV R11, UR13 ;  /* 0x0000000d000b7c02 */ /* 0x000fc80008000f00 */
[----:B------:R-:W-:-:S13]  /*0240*/  ISETP.GT.U32.AND.EX P0, PT, R11, RZ, PT, P0 ;  /* 0x000000ff0b00720c */ /* 0x000fda0003f04100 */
[----:B------:R-:W2:Y:S04]  /*0250*/  @P0 LDG.E R11, desc[UR8][R2.64] ;  /* 0x00000008020b0981 */ /* 0x000ea8000c1e1900 */
[----:B------:R-:W2:Y:S02]  /*0260*/  @P0 LDG.E R12, desc[UR8][R4.64] ;  /* 0x00000008040c0981 */ /* 0x000ea4000c1e1900 */
[----:B--2---:R-:W-:-:S05]  /*0270*/  @P0 IMAD.IADD R11, R11, 0x1, R12 ;  /* 0x000000010b0b0824 */ /* 0x004fca00078e020c */
[----:B------:R0:W-:Y:S04]  /*0280*/  @P0 STG.E desc[UR8][R6.64], R11 ;  /* 0x0000000b06000986 */ /* 0x0001e8000c101908 */
[----:B------:R-:W2:Y:S04]  /*0290*/  @P0 LDG.E R12, desc[UR8][R2.64] ;  /* 0x00000008020c0981 */ /* 0x000ea8000c1e1900 */
[----:B------:R-:W2:Y:S02]  /*02a0*/  @P0 LDG.E R13, desc[UR8][R4.64] ;  /* 0x00000008040d0981 */ /* 0x000ea4000c1e1900 */
[----:B--2---:R-:W-:-:S05]  /*02b0*/  @P0 IMAD.IADD R13, R12, 0x1, R13 ;  /* 0x000000010c0d0824 */ /* 0x004fca00078e020d */
[----:B------:R0:W-:Y:S04]  /*02c0*/  @P0 STG.E desc[UR8][R6.64], R13 ;  /* 0x0000000d06000986 */ /* 0x0001e8000c101908 */
[----:B------:R-:W2:Y:S04]  /*02d0*/  @P0 LDG.E R12, desc[UR8][R2.64] ;  /* 0x00000008020c0981 */ /* 0x000ea8000c1e1900 */
[----:B------:R-:W2:Y:S02]  /*02e0*/  @P0 LDG.E R15, desc[UR8][R4.64] ;  /* 0x00000008040f0981 */ /* 0x000ea4000c1e1900 */
[----:B--2---:R-:W-:-:S05]  /*02f0*/  @P0 IADD3 R15, PT, PT, R12, R15, RZ ;  /* 0x0000000f0c0f0210 */ /* 0x004fca0007ffe0ff */
[----:B------:R0:W-:Y:S04]  /*0300*/  @P0 STG.E desc[UR8][R6.64], R15 ;  /* 0x0000000f06000986 */ /* 0x0001e8000c101908 */
[----:B------:R-:W2:Y:S04]  /*0310*/  @P0 LDG.E R12, desc[UR8][R2.64] ;  /* 0x00000008020c0981 */ /* 0x000ea8000c1e1900 */
[----:B------:R-:W2:Y:S01]  /*0320*/  @P0 LDG.E R17, desc[UR8][R4.64] ;  /* 0x0000000804110981 */ /* 0x000ea2000c1e1900 */
[----:B------:R-:W-:-:S04]  /*0330*/  ULOP3.LUT UR5, UR6, 0xfffffffc, URZ, 0xc0, !UPT ;  /* 0xfffffffc06057892 */ /* 0x000fc8000f8ec0ff */
[----:B------:R-:W-:-:S04]  /*0340*/  UIADD3 UR5, UP0, UPT, UR5, -0x4, URZ ;  /* 0xfffffffc05057890 */ /* 0x000fc8000ff1e0ff */
[----:B------:R-:W-:Y:S02]  /*0350*/  UIADD3.X UR6, UPT, UPT, UR7, -0x1, URZ, UP0, !UPT ;  /* 0xffffffff07067890 */ /* 0x000fe400087fe4ff */
[----:B------:R-:W-:-:S04]  /*0360*/  UISETP.NE.U32.AND UP0, UPT, UR5, URZ, UPT ;  /* 0x000000ff0500728c */ /* 0x000fc8000bf05070 */
[----:B------:R-:W-:Y:S01]  /*0370*/  UISETP.NE.AND.EX UP0, UPT, UR6, URZ, UPT, UP0 ;  /* 0x000000ff0600728c */ /* 0x000fe2000bf05300 */
[----:B--2---:R-:W-:-:S05]  /*0380*/  @P0 IMAD.IADD R17, R12, 0x1, R17 ;  /* 0x000000010c110824 */ /* 0x004fca00078e0211 */
[----:B------:R0:W-:Y:S03]  /*0390*/  @P0 STG.E desc[UR8][R6.64], R17 ;  /* 0x0000001106000986 */ /* 0x0001e6000c101908 */
[----:B------:R-:W-:Y:S05]  /*03a0*/  BRA.U !UP0, `(.L_x_1) ;  /* 0x0000000108547547 */ /* 0x000fea000b800000 */
.L_x_2:
[----:B01----:R-:W2:Y:S04]  /*03b0*/  @P0 LDG.E R11, desc[UR8][R2.64] ;  /* 0x00000008020b0981 */ /* 0x003ea8000c1e1900 */
        /* <DEDUP_REMOVED lines=8> */
[----:B------:R-:W2:Y:S02]  /*0440*/  @P0 LDG.E R15, desc[UR8][R4.64] ;  /* 0x00000008040f0981 */ /* 0x000ea4000c1e1900 */
[----:B--2---:R-:W-:-:S05]  /*0450*/  @P0 IMAD.IADD R15, R12, 0x1, R15 ;  /* 0x000000010c0f0824 */ /* 0x004fca00078e020f */
[----:B------:R1:W-:Y:S04]  /*0460*/  @P0 STG.E desc[UR8][R6.64], R15 ;  /* 0x0000000f06000986 */ /* 0x0003e8000c101908 */
[----:B------:R-:W2:Y:S04]  /*0470*/  @P0 LDG.E R12, desc[UR8][R2.64] ;  /* 0x00000008020c0981 */ /* 0x000ea8000c1e1900 */
[----:B------:R-:W2:Y:S01]  /*0480*/  @P0 LDG.E R17, desc[UR8][R4.64] ;  /* 0x0000000804110981 */ /* 0x000ea2000c1e1900 */
[----:B------:R-:W-:-:S04]  /*0490*/  UIADD3 UR5, UP0, UPT, UR5, -0x4, URZ ;  /* 0xfffffffc05057890 */ /* 0x000fc8000ff1e0ff */
[----:B------:R-:W-:Y:S02]  /*04a0*/  UIADD3.X UR6, UPT, UPT, UR6, -0x1, URZ, UP0, !UPT ;  /* 0xffffffff06067890 */ /* 0x000fe400087fe4ff */
[----:B------:R-:W-:-:S04]  /*04b0*/  UISETP.NE.U32.AND UP0, UPT, UR5, URZ, UPT ;  /* 0x000000ff0500728c */ /* 0x000fc8000bf05070 */
[----:B------:R-:W-:Y:S01]  /*04c0*/  UISETP.NE.AND.EX UP0, UPT, UR6, URZ, UPT, UP0 ;  /* 0x000000ff0600728c */ /* 0x000fe2000bf05300 */
[----:B--2---:R-:W-:-:S05]  /*04d0*/  @P0 IMAD.IADD R17, R12, 0x1, R17 ;  /* 0x000000010c110824 */ /* 0x004fca00078e0211 */
[----:B------:R1:W-:Y:S03]  /*04e0*/  @P0 STG.E desc[UR8][R6.64], R17 ;  /* 0x0000001106000986 */ /* 0x0003e6000c101908 */
[----:B------:R-:W-:Y:S05]  /*04f0*/  BRA.U UP0, `(.L_x_2) ;  /* 0xfffffffd00ac7547 */ /* 0x000fea000b83ffff */
.L_x_1:
[----:B------:R-:W-:-:S04]  /*0500*/  UISETP.NE.U32.AND UP0, UPT, UR10, URZ, UPT ;  /* 0x000000ff0a00728c */ /* 0x000fc8000bf05070 */
[----:B------:R-:W-:-:S09]  /*0510*/  UISETP.NE.AND.EX UP0, UPT, UR4, URZ, UPT, UP0 ;  /* 0x000000ff0400728c */ /* 0x000fd2000bf05300 */
[----:B------:R-:W-:Y:S05]  /*0520*/  BRA.U !UP0, `(.L_x_0) ;  /* 0x0000000108347547 */ /* 0x000fea000b800000 */
[----:B------:R-:W2:Y:S02]  /*0530*/  LDCU.64 UR6, c[0x0][0x398] ;  /* 0x00007300ff0677ac */ /* 0x000ea40008000a00 */
[----:B--2---:R-:W-:Y:S02]  /*0540*/  ISETP.LT.U32.AND P0, PT, R9, UR6, PT ;  /* 0x0000000609007c0c */ /* 0x004fe4000bf01070 */
[----:B01----:R-:W-:-:S04]  /*0550*/  MOV R11, UR7 ;  /* 0x00000007000b7c02 */ /* 0x003fc80008000f00 */
[----:B------:R-:W-:-:S13]  /*0560*/  ISETP.GT.U32.AND.EX P0, PT, R11, RZ, PT, P0 ;  /* 0x000000ff0b00720c */ /* 0x000fda0003f04100 */
.L_x_3:
[----:B--2---:R-:W2:Y:S04]  /*0570*/  @P0 LDG.E R11, desc[UR8][R2.64] ;  /* 0x00000008020b0981 */ /* 0x004ea8000c1e1900 */
        /* <DEDUP_REMOVED lines=8> */
.L_x_0:
[----:B------:R-:W3:Y:S01]  /*0600*/  LDCU.64 UR6, c[0x0][0x3a8] ;  /* 0x00007500ff0677ac */ /* 0x000ee20008000a00 */
[----:B012---:R-:W-:Y:S01]  /*0610*/  IMAD.MOV.U32 R11, RZ, RZ, 0x0 ;  /* 0x00000000ff0b7424 */ /* 0x007fe200078e00ff */
[----:B---3--:R-:W-:-:S04]  /*0620*/  ISETP.NE.U32.AND P0, PT, RZ, UR6, PT ;  /* 0x00000006ff007c0c */ /* 0x008fc8000bf05070 */
[----:B------:R-:W-:-:S13]  /*0630*/  ISETP.NE.AND.EX P0, PT, RZ, UR7, PT, P0 ;  /* 0x00000007ff007c0c */ /* 0x000fda000bf05300 */
[----:B------:R-:W-:Y:S05]  /*0640*/  @!P0 RET.REL.NODEC R10 `(vecAdd) ;  /* 0xfffffff80a6c8950 */ /* 0x000fea0003c3ffff */
[----:B------:R-:W-:Y:S02]  /*0650*/  UISETP.GE.U32.AND UP0, UPT, UR6, 0x4, UPT ;  /* 0x000000040600788c */ /* 0x000fe4000bf06070 */
[----:B------:R-:W-:Y:S02]  /*0660*/  ULOP3.LUT UR10, UR6, 0x3, URZ, 0xc0, !UPT ;  /* 0x00000003060a7892 */ /* 0x000fe4000f8ec0ff */
[----:B------:R-:W-:Y:S01]  /*0670*/  UISETP.GE.U32.AND.EX UP0, UPT, UR7, URZ, UPT, UP0 ;  /* 0x000000ff0700728c */ /* 0x000fe2000bf06100 */
[----:B------:R-:W-:-:S03]  /*0680*/  UMOV UR4, URZ ;  /* 0x000000ff00047c82 */ /* 0x000fc60008000000 */
[----:B------:R-:W-:-:S04]  /*0690*/  ISETP.NE.U32.AND P0, PT, RZ, UR10, PT ;  /* 0x0000000aff007c0c */ /* 0x000fc8000bf05070 */
[----:B------:R-:W-:Y:S01]  /*06a0*/  ISETP.NE.AND.EX P0, PT, RZ, UR4, PT, P0 ;  /* 0x00000004ff007c0c */ /* 0x000fe2000bf05300 */
[----:B------:R-:W-:-:S12]  /*06b0*/  BRA.U !UP0, `(.L_x_4) ;  /* 0x00000001086c7547 */ /* 0x000fd8000b800000 */
[----:B------:R-:W0:Y:S01]  /*06c0*/  LDCU.64 UR12, c[0x0][0x398] ;  /* 0x00007300ff0c77ac */ /* 0x000e220008000a00 */
[----:B------:R-:W1:Y:S01]  /*06d0*/  LDCU UR7, c[0x0][0x3ac] ;  /* 0x00007580ff0777ac */ /* 0x000e620008000800 */
[----:B------:R-:W-:Y:S01]  /*06e0*/  ULOP3.LUT UR5, UR6, 0xfffffffc, URZ, 0xc0, !UPT ;  /* 0xfffffffc06057892 */ /* 0x000fe2000f8ec0ff */
[----:B0-----:R-:W-:Y:S02]  /*06f0*/  ISETP.LT.U32.AND P1, PT, R9, UR12, PT ;  /* 0x0000000c09007c0c */ /* 0x001fe4000bf21070 */
[----:B------:R-:W-:-:S04]  /*0700*/  MOV R11, UR13 ;  /* 0x0000000d000b7c02 */ /* 0x000fc80008000f00 */
[----:B-1----:R-:W-:-:S13]  /*0710*/  ISETP.GT.U32.AND.EX P1, PT, R11, RZ, PT, P1 ;  /* 0x000000ff0b00720c */ /* 0x002fda0003f24110 */
.L_x_5:
[----:B0-----:R-:W2:Y:S04]  /*0720*/  @P1 LDG.E R11, desc[UR8][R2.64] ;  /* 0x00000008020b1981 */ /* 0x001ea8000c1e1900 */
        /* <DEDUP_REMOVED lines=20> */
.L_x_4:
[----:B0-----:R-:W-:-:S04]  /*0870*/  IMAD.MOV.U32 R11, RZ, RZ, 0x0 ;  /* 0x00000000ff0b7424 */ /* 0x001fc800078e00ff */
[----:B------:R-:W-:Y:S05]  /*0880*/  @!P0 RET.REL.NODEC R10 `(vecAdd) ;  /* 0xfffffff40adc8950 */ /* 0x000fea0003c3ffff */
[----:B------:R-:W0:Y:S02]  /*0890*/  LDCU.64 UR6, c[0x0][0x398] ;  /* 0x00007300ff0677ac */ /* 0x000e240008000a00 */
[----:B0-----:R-:W-:Y:S02]  /*08a0*/  ISETP.LT.U32.AND P0, PT, R9, UR6, PT ;  /* 0x0000000609007c0c */ /* 0x001fe4000bf01070 */
[----:B------:R-:W-:-:S04]  /*08b0*/  MOV R9, UR7 ;  /* 0x0000000700097c02 */ /* 0x000fc80008000f00 */
[----:B------:R-:W-:-:S13]  /*08c0*/  ISETP.GT.U32.AND.EX P0, PT, R9, RZ, PT, P0 ;  /* 0x000000ff0900720c */ /* 0x000fda0003f04100 */
.L_x_6:
[----:B0-----:R-:W2:Y:S04]  /*08d0*/  @P0 LDG.E R9, desc[UR8][R2.64] ;  /* 0x0000000802090981 */ /* 0x001ea8000c1e1900 */
        /* <DEDUP_REMOVED lines=8> */
[----:B------:R-:W-:-:S04]  /*0960*/  HFMA2 R11, -RZ, RZ, 0, 0 ;  /* 0x00000000ff0b7431 */ /* 0x000fc800000001ff */
[----:B0-----:R-:W-:Y:S05]  /*0970*/  RET.REL.NODEC R10 `(vecAdd) ;  /* 0xfffffff40aa07950 */ /* 0x001fea0003c3ffff */
.L_x_7:
[----:B------:R-:W-:-:S00]  /*0980*/  BRA `(.L_x_7) ;  /* 0xfffffffc00fc7947 */ /* 0x000fc0000383ffff */
[----:B------:R-:W-:-:S00]  /*0990*/  NOP ;  /* 0x0000000000007918 */ /* 0x000fc00000000000 */
        /* <DEDUP_REMOVED lines=14> */
.L_x_10:


//--------------------- .nv.shared.reserved.0     --------------------------
	.section	.nv.shared.reserved.0,"aw",@nobits
	.weak		__nv_reservedSMEM_offset_0_alias
	.size		__nv_reservedSMEM_offset_0_alias, 0, 64
	.other		__nv_reservedSMEM_offset_0_alias,@"STO_CUDA_RESERVED_SHARED STV_DEFAULT"
__nv_reservedSMEM_offset_0_alias:
	.zero		0
	.zero		64


//--------------------- .nv.constant0.vecAdd      --------------------------
	.section	.nv.constant0.vecAdd,"a",@progbits
	.sectionflags	@""
	.align	4
.nv.constant0.vecAdd:
	.zero		944


//--------------------- SYMBOLS --------------------------

	.type		.nv.reservedSmem.offset0,@object
	.size		.nv.reservedSmem.offset0,0x4
